//
// Generated by NVIDIA NVVM Compiler
//
// Compiler Build ID: CL-36424714
// Cuda compilation tools, release 13.0, V13.0.88
// Based on NVVM 20.0.0
//

.version 9.0
.target sm_100
.address_size 64

	// .globl	_Z26colorToGreyScaleConvertionPhS_ii

.visible .entry _Z26colorToGreyScaleConvertionPhS_ii(
	.param .u64 .ptr .align 1 _Z26colorToGreyScaleConvertionPhS_ii_param_0,
	.param .u64 .ptr .align 1 _Z26colorToGreyScaleConvertionPhS_ii_param_1,
	.param .u32 _Z26colorToGreyScaleConvertionPhS_ii_param_2,
	.param .u32 _Z26colorToGreyScaleConvertionPhS_ii_param_3
)
{
	.reg .pred 	%p<4>;
	.reg .b16 	%rs<4>;
	.reg .b32 	%r<16>;
	.reg .b32 	%f<7>;
	.reg .b64 	%rd<9>;

	ld.param.u64 	%rd1, [_Z26colorToGreyScaleConvertionPhS_ii_param_0];
	ld.param.u64 	%rd2, [_Z26colorToGreyScaleConvertionPhS_ii_param_1];
	ld.param.u32 	%r3, [_Z26colorToGreyScaleConvertionPhS_ii_param_2];
	ld.param.u32 	%r4, [_Z26colorToGreyScaleConvertionPhS_ii_param_3];
	mov.u32 	%r6, %tid.x;
	mov.u32 	%r7, %ctaid.x;
	mov.u32 	%r8, %ntid.x;
	mad.lo.s32 	%r1, %r7, %r8, %r6;
	mov.u32 	%r9, %tid.y;
	mov.u32 	%r10, %ctaid.y;
	mov.u32 	%r11, %ntid.y;
	mad.lo.s32 	%r12, %r10, %r11, %r9;
	setp.ge.s32 	%p1, %r1, %r3;
	setp.ge.s32 	%p2, %r12, %r4;
	or.pred  	%p3, %p1, %p2;
	@%p3 bra 	$L__BB0_2;
	cvta.to.global.u64 	%rd3, %rd2;
	cvta.to.global.u64 	%rd4, %rd1;
	mad.lo.s32 	%r13, %r3, %r12, %r1;
	mul.lo.s32 	%r14, %r13, 3;
	cvt.s64.s32 	%rd5, %r14;
	add.s64 	%rd6, %rd3, %rd5;
	ld.global.u8 	%rs1, [%rd6];
	ld.global.u8 	%rs2, [%rd6+1];
	ld.global.u8 	%rs3, [%rd6+2];
	cvt.rn.f32.u16 	%f1, %rs1;
	cvt.rn.f32.u16 	%f2, %rs2;
	mul.f32 	%f3, %f2, 0f3F35C28F;
	fma.rn.f32 	%f4, %f1, 0f3E570A3D, %f3;
	cvt.rn.f32.u16 	%f5, %rs3;
	fma.rn.f32 	%f6, %f5, 0f3D8F5C29, %f4;
	cvt.rzi.u32.f32 	%r15, %f6;
	cvt.s64.s32 	%rd7, %r13;
	add.s64 	%rd8, %rd4, %rd7;
	st.global.u8 	[%rd8], %r15;
$L__BB0_2:
	ret;

}


// ===== COMPILED SASS (sm_100) =====

	.target	sm_100

	.elftype	@"ET_EXEC"


//--------------------- .note.nv.tkinfo           --------------------------
	.section	.note.nv.tkinfo,"",@"SHT_NOTE"
	.sectionflags	@"SHF_NOTE_NV_TKINFO"
	.tkinfo
        /*0018*/ 	.word	0x00000002
        /*0030*/ 	.string	""
        /*0030*/ 	.string	"ptxas"
        /*0030*/ 	.string	"Cuda compilation tools, release 13.0, V13.0.88"
        /*0030*/ 	.string	"Build cuda_13.0.r13.0/compiler.36424714_0"
        /*0030*/ 	.string	"-arch sm_100 -m 64 "



//--------------------- .note.nv.cuinfo           --------------------------
	.section	.note.nv.cuinfo,"",@"SHT_NOTE"
	.sectionflags	@"SHF_NOTE_NV_CUINFO"
        /*0018*/ 	.short	0x0002
        /*001a*/ 	.short	0x0064
        /*001c*/ 	.short	0x0082
	.zero		2


//--------------------- .nv.info                  --------------------------
	.section	.nv.info,"",@"SHT_CUDA_INFO"
	.align	4


	//----- nvinfo : EIATTR_REGCOUNT
	.align		4
        /*0000*/ 	.byte	0x04, 0x2f
        /*0002*/ 	.short	(.L_1 - .L_0)
	.align		4
.L_0:
        /*0004*/ 	.word	index@(_Z26colorToGreyScaleConvertionPhS_ii)
        /*0008*/ 	.word	0x0000000a


	//----- nvinfo : EIATTR_FRAME_SIZE
	.align		4
.L_1:
        /*000c*/ 	.byte	0x04, 0x11
        /*000e*/ 	.short	(.L_3 - .L_2)
	.align		4
.L_2:
        /*0010*/ 	.word	index@(_Z26colorToGreyScaleConvertionPhS_ii)
        /*0014*/ 	.word	0x00000000


	//----- nvinfo : EIATTR_MIN_STACK_SIZE
	.align		4
.L_3:
        /*0018*/ 	.byte	0x04, 0x12
        /*001a*/ 	.short	(.L_5 - .L_4)
	.align		4
.L_4:
        /*001c*/ 	.word	index@(_Z26colorToGreyScaleConvertionPhS_ii)
        /*0020*/ 	.word	0x00000000
.L_5:


//--------------------- .nv.compat                --------------------------
	.section	.nv.compat,"",@"SHT_CUDA_COMPAT_INFO"
	.align	4
        /*0000*/ 	.byte	0x02, 0x09, 0x00, 0x00, 0x02, 0x02, 0x01, 0x00, 0x02, 0x05, 0x05, 0x00, 0x03, 0x07, 0x01, 0x01
        /*0010*/ 	.byte	0x02, 0x03, 0x00, 0x00, 0x02, 0x06, 0x01, 0x00, 0x04, 0x0b, 0x08, 0x00, 0x09, 0x00, 0x00, 0x00
        /*0020*/ 	.byte	0x00, 0x00, 0x00, 0x00


//--------------------- .nv.info._Z26colorToGreyScaleConvertionPhS_ii --------------------------
	.section	.nv.info._Z26colorToGreyScaleConvertionPhS_ii,"",@"SHT_CUDA_INFO"
	.sectionflags	@""
	.align	4


	//----- nvinfo : EIATTR_CUDA_API_VERSION
	.align		4
        /*0000*/ 	.byte	0x04, 0x37
        /*0002*/ 	.short	(.L_7 - .L_6)
.L_6:
        /*0004*/ 	.word	0x00000082


	//----- nvinfo : EIATTR_KPARAM_INFO
	.align		4
.L_7:
        /*0008*/ 	.byte	0x04, 0x17
        /*000a*/ 	.short	(.L_9 - .L_8)
.L_8:
        /*000c*/ 	.word	0x00000000
        /*0010*/ 	.short	0x0003
        /*0012*/ 	.short	0x0014
        /*0014*/ 	.byte	0x00, 0xf0, 0x11, 0x00


	//----- nvinfo : EIATTR_KPARAM_INFO
	.align		4
.L_9:
        /*0018*/ 	.byte	0x04, 0x17
        /*001a*/ 	.short	(.L_11 - .L_10)
.L_10:
        /*001c*/ 	.word	0x00000000
        /*0020*/ 	.short	0x0002
        /*0022*/ 	.short	0x0010
        /*0024*/ 	.byte	0x00, 0xf0, 0x11, 0x00


	//----- nvinfo : EIATTR_KPARAM_INFO
	.align		4
.L_11:
        /*0028*/ 	.byte	0x04, 0x17
        /*002a*/ 	.short	(.L_13 - .L_12)
.L_12:
        /*002c*/ 	.word	0x00000000
        /*0030*/ 	.short	0x0001
        /*0032*/ 	.short	0x0008
        /*0034*/ 	.byte	0x00, 0xf5, 0x21, 0x00


	//----- nvinfo : EIATTR_KPARAM_INFO
	.align		4
.L_13:
        /*0038*/ 	.byte	0x04, 0x17
        /*003a*/ 	.short	(.L_15 - .L_14)
.L_14:
        /*003c*/ 	.word	0x00000000
        /*0040*/ 	.short	0x0000
        /*0042*/ 	.short	0x0000
        /*0044*/ 	.byte	0x00, 0xf5, 0x21, 0x00


	//----- nvinfo : EIATTR_SPARSE_MMA_MASK
	.align		4
.L_15:
        /*0048*/ 	.byte	0x03, 0x50
        /*004a*/ 	.short	0x0000


	//----- nvinfo : EIATTR_MAXREG_COUNT
	.align		4
        /*004c*/ 	.byte	0x03, 0x1b
        /*004e*/ 	.short	0x00ff


	//----- nvinfo : EIATTR_MERCURY_ISA_VERSION
	.align		4
        /*0050*/ 	.byte	0x03, 0x5f
        /*0052*/ 	.short	0x0101


	//----- nvinfo : EIATTR_VRC_CTA_INIT_COUNT
	.align		4
        /*0054*/ 	.byte	0x02, 0x4a
	.zero		1
	.zero		1


	//----- nvinfo : EIATTR_EXIT_INSTR_OFFSETS
	.align		4
        /*0058*/ 	.byte	0x04, 0x1c
        /*005a*/ 	.short	(.L_17 - .L_16)


	//   ....[0]....
.L_16:
        /*005c*/ 	.word	0x000000c0


	//   ....[1]....
        /*0060*/ 	.word	0x00000200


	//----- nvinfo : EIATTR_CBANK_PARAM_SIZE
	.align		4
.L_17:
        /*0064*/ 	.byte	0x03, 0x19
        /*0066*/ 	.short	0x0018


	//----- nvinfo : EIATTR_PARAM_CBANK
	.align		4
        /*0068*/ 	.byte	0x04, 0x0a
        /*006a*/ 	.short	(.L_19 - .L_18)
	.align		4
.L_18:
        /*006c*/ 	.word	index@(.nv.constant0._Z26colorToGreyScaleConvertionPhS_ii)
        /*0070*/ 	.short	0x0380
        /*0072*/ 	.short	0x0018


	//----- nvinfo : EIATTR_SW_WAR
	.align		4
.L_19:
        /*0074*/ 	.byte	0x04, 0x36
        /*0076*/ 	.short	(.L_21 - .L_20)
.L_20:
        /*0078*/ 	.word	0x00000008
.L_21:


//--------------------- .nv.callgraph             --------------------------
	.section	.nv.callgraph,"",@"SHT_CUDA_CALLGRAPH"
	.align	4
	.sectionentsize	8
	.align		4
        /*0000*/ 	.word	0x00000000
	.align		4
        /*0004*/ 	.word	0xffffffff
	.align		4
        /*0008*/ 	.word	0x00000000
	.align		4
        /*000c*/ 	.word	0xfffffffe
	.align		4
        /*0010*/ 	.word	0x00000000
	.align		4
        /*0014*/ 	.word	0xfffffffd
	.align		4
        /*0018*/ 	.word	0x00000000
	.align		4
        /*001c*/ 	.word	0xfffffffc


//--------------------- .text._Z26colorToGreyScaleConvertionPhS_ii --------------------------
	.section	.text._Z26colorToGreyScaleConvertionPhS_ii,"ax",@progbits
	.align	128
        .global         _Z26colorToGreyScaleConvertionPhS_ii
        .type           _Z26colorToGreyScaleConvertionPhS_ii,@function
        .size           _Z26colorToGreyScaleConvertionPhS_ii,(.L_x_1 - _Z26colorToGreyScaleConvertionPhS_ii)
        .other          _Z26colorToGreyScaleConvertionPhS_ii,@"STO_CUDA_ENTRY STV_DEFAULT"
_Z26colorToGreyScaleConvertionPhS_ii:
.text._Z26colorToGreyScaleConvertionPhS_ii:
[----:B------:R-:W-:Y:S01]  /*0000*/  LDC R1, c[0x0][0x37c] ;  /* 0x0000df00ff017b82 */ /* 0x000fe20000000800 */
[----:B------:R-:W0:Y:S07]  /*0010*/  S2R R3, SR_TID.Y ;  /* 0x0000000000037919 */ /* 0x000e2e0000002200 */
[----:B------:R-:W1:Y:S01]  /*0020*/  LDC R5, c[0x0][0x360] ;  /* 0x0000d800ff057b82 */ /* 0x000e620000000800 */
[----:B------:R-:W2:Y:S01]  /*0030*/  LDCU.64 UR6, c[0x0][0x390] ;  /* 0x00007200ff0677ac */ /* 0x000ea20008000a00 */
[----:B------:R-:W1:Y:S06]  /*0040*/  S2R R0, SR_TID.X ;  /* 0x0000000000007919 */ /* 0x000e6c0000002100 */
[----:B------:R-:W0:Y:S08]  /*0050*/  S2UR UR5, SR_CTAID.Y ;  /* 0x00000000000579c3 */ /* 0x000e300000002600 */
[----:B------:R-:W0:Y:S08]  /*0060*/  LDC R2, c[0x0][0x364] ;  /* 0x0000d900ff027b82 */ /* 0x000e300000000800 */
[----:B------:R-:W1:Y:S01]  /*0070*/  S2UR UR4, SR_CTAID.X ;  /* 0x00000000000479c3 */ /* 0x000e620000002500 */
[----:B0-----:R-:W-:-:S05]  /*0080*/  IMAD R3, R2, UR5, R3 ;  /* 0x0000000502037c24 */ /* 0x001fca000f8e0203 */
[----:B--2---:R-:W-:Y:S01]  /*0090*/  ISETP.GE.AND P0, PT, R3, UR7, PT ;  /* 0x0000000703007c0c */ /* 0x004fe2000bf06270 */
[----:B-1----:R-:W-:-:S05]  /*00a0*/  IMAD R0, R5, UR4, R0 ;  /* 0x0000000405007c24 */ /* 0x002fca000f8e0200 */
[----:B------:R-:W-:-:S13]  /*00b0*/  ISETP.GE.OR P0, PT, R0, UR6, P0 ;  /* 0x0000000600007c0c */ /* 0x000fda0008706670 */
[----:B------:R-:W-:Y:S05]  /*00c0*/  @P0 EXIT ;  /* 0x000000000000094d */ /* 0x000fea0003800000 */
[----:B------:R-:W0:Y:S01]  /*00d0*/  LDCU.128 UR8, c[0x0][0x380] ;  /* 0x00007000ff0877ac */ /* 0x000e220008000c00 */
[----:B------:R-:W-:Y:S01]  /*00e0*/  IMAD R0, R3, UR6, R0 ;  /* 0x0000000603007c24 */ /* 0x000fe2000f8e0200 */
[----:B------:R-:W1:Y:S03]  /*00f0*/  LDCU.64 UR4, c[0x0][0x358] ;  /* 0x00006b00ff0477ac */ /* 0x000e660008000a00 */
[----:B------:R-:W-:-:S05]  /*0100*/  IMAD R3, R0, 0x3, RZ ;  /* 0x0000000300037824 */ /* 0x000fca00078e02ff */
[----:B0-----:R-:W-:-:S04]  /*0110*/  IADD3 R2, P0, PT, R3, UR10, RZ ;  /* 0x0000000a03027c10 */ /* 0x001fc8000ff1e0ff */
[----:B------:R-:W-:-:S05]  /*0120*/  LEA.HI.X.SX32 R3, R3, UR11, 0x1, P0 ;  /* 0x0000000b03037c11 */ /* 0x000fca00080f0eff */
[----:B-1----:R-:W2:Y:S04]  /*0130*/  LDG.E.U8 R5, desc[UR4][R2.64+0x1] ;  /* 0x0000010402057981 */ /* 0x002ea8000c1e1100 */
[----:B------:R-:W3:Y:S04]  /*0140*/  LDG.E.U8 R4, desc[UR4][R2.64] ;  /* 0x0000000402047981 */ /* 0x000ee8000c1e1100 */
[----:B------:R-:W4:Y:S01]  /*0150*/  LDG.E.U8 R6, desc[UR4][R2.64+0x2] ;  /* 0x0000020402067981 */ /* 0x000f22000c1e1100 */
[----:B--2---:R-:W-:Y:S02]  /*0160*/  I2FP.F32.U32 R5, R5 ;  /* 0x0000000500057245 */ /* 0x004fe40000201000 */
[----:B---3--:R-:W-:-:S03]  /*0170*/  I2FP.F32.U32 R4, R4 ;  /* 0x0000000400047245 */ /* 0x008fc60000201000 */
[----:B------:R-:W-:Y:S01]  /*0180*/  FMUL R5, R5, 0.70999997854232788086 ;  /* 0x3f35c28f05057820 */ /* 0x000fe20000400000 */
[----:B----4-:R-:W-:-:S03]  /*0190*/  I2FP.F32.U32 R7, R6 ;  /* 0x0000000600077245 */ /* 0x010fc60000201000 */
[----:B------:R-:W-:-:S04]  /*01a0*/  FFMA R4, R4, 0.20999999344348907471, R5 ;  /* 0x3e570a3d04047823 */ /* 0x000fc80000000005 */
[----:B------:R-:W-:Y:S01]  /*01b0*/  FFMA R7, R7, 0.070000000298023223877, R4 ;  /* 0x3d8f5c2907077823 */ /* 0x000fe20000000004 */
[----:B------:R-:W-:-:S04]  /*01c0*/  IADD3 R4, P0, PT, R0, UR8, RZ ;  /* 0x0000000800047c10 */ /* 0x000fc8000ff1e0ff */
[----:B------:R-:W-:Y:S01]  /*01d0*/  LEA.HI.X.SX32 R5, R0, UR9, 0x1, P0 ;  /* 0x0000000900057c11 */ /* 0x000fe200080f0eff */
[----:B------:R-:W0:Y:S04]  /*01e0*/  F2I.U32.TRUNC.NTZ R7, R7 ;  /* 0x0000000700077305 */ /* 0x000e28000020f000 */
[----:B0-----:R-:W-:Y:S01]  /*01f0*/  STG.E.U8 desc[UR4][R4.64], R7 ;  /* 0x0000000704007986 */ /* 0x001fe2000c101104 */
[----:B------:R-:W-:Y:S05]  /*0200*/  EXIT ;  /* 0x000000000000794d */ /* 0x000fea0003800000 */
.L_x_0:
[----:B------:R-:W-:-:S00]  /*0210*/  BRA `(.L_x_0) ;  /* 0xfffffffc00fc7947 */ /* 0x000fc0000383ffff */
[----:B------:R-:W-:-:S00]  /*0220*/  NOP ;  /* 0x0000000000007918 */ /* 0x000fc00000000000 */
        /* <DEDUP_REMOVED lines=13> */
.L_x_1:


//--------------------- .nv.shared.reserved.0     --------------------------
	.section	.nv.shared.reserved.0,"aw",@nobits
	.weak		__nv_reservedSMEM_offset_0_alias
	.size		__nv_reservedSMEM_offset_0_alias, 0, 64
	.other		__nv_reservedSMEM_offset_0_alias,@"STO_CUDA_RESERVED_SHARED STV_DEFAULT"
__nv_reservedSMEM_offset_0_alias:
	.zero		0
	.zero		64


//--------------------- .nv.constant0._Z26colorToGreyScaleConvertionPhS_ii --------------------------
	.section	.nv.constant0._Z26colorToGreyScaleConvertionPhS_ii,"a",@progbits
	.sectionflags	@""
	.align	4
.nv.constant0._Z26colorToGreyScaleConvertionPhS_ii:
	.zero		920


//--------------------- SYMBOLS --------------------------

	.type		.nv.reservedSmem.offset0,@object
	.size		.nv.reservedSmem.offset0,0x4
